	.headerflags	@"EF_CUDA_TEXMODE_UNIFIED EF_CUDA_64BIT_ADDRESS EF_CUDA_ACCELERATORS EF_CUDA_SM90 EF_CUDA_VIRTUAL_SM(EF_CUDA_SM90)"
	.elftype	@"ET_EXEC"


//--------------------- .nv.info                  --------------------------
	.section	.nv.info,"",@"SHT_CUDA_INFO"
	.align	4


	//----- nvinfo : EIATTR_REGCOUNT
	.align		4
        /*0000*/ 	.byte	0x04, 0x2f
        /*0002*/ 	.short	(.L_1 - .L_0)
	.align		4
.L_0:
        /*0004*/ 	.word	index@(triton_poi_fused_mul_sum_0)
        /*0008*/ 	.word	0x0000001c


	//----- nvinfo : EIATTR_MIN_STACK_SIZE
	.align		4
.L_1:
        /*000c*/ 	.byte	0x04, 0x12
        /*000e*/ 	.short	(.L_3 - .L_2)
	.align		4
.L_2:
        /*0010*/ 	.word	index@(triton_poi_fused_mul_sum_0)
        /*0014*/ 	.word	0x00000000


	//----- nvinfo : EIATTR_FRAME_SIZE
	.align		4
.L_3:
        /*0018*/ 	.byte	0x04, 0x11
        /*001a*/ 	.short	(.L_5 - .L_4)
	.align		4
.L_4:
        /*001c*/ 	.word	index@(triton_poi_fused_mul_sum_0)
        /*0020*/ 	.word	0x00000000


	//----- nvinfo : EIATTR_MIN_STACK_SIZE
	.align		4
.L_5:
        /*0024*/ 	.byte	0x04, 0x12
        /*0026*/ 	.short	(.L_7 - .L_6)
	.align		4
.L_6:
        /*0028*/ 	.word	index@(triton_poi_fused_mul_sum_0)
        /*002c*/ 	.word	0x00000000
.L_7:


//--------------------- .nv.info.triton_poi_fused_mul_sum_0 --------------------------
	.section	.nv.info.triton_poi_fused_mul_sum_0,"",@"SHT_CUDA_INFO"
	.sectionflags	@""
	.align	4


	//----- nvinfo : EIATTR_CUDA_API_VERSION
	.align		4
        /*0000*/ 	.byte	0x04, 0x37
        /*0002*/ 	.short	(.L_9 - .L_8)
.L_8:
        /*0004*/ 	.word	0x0000007c


	//----- nvinfo : EIATTR_KPARAM_INFO
	.align		4
.L_9:
        /*0008*/ 	.byte	0x04, 0x17
        /*000a*/ 	.short	(.L_11 - .L_10)
.L_10:
        /*000c*/ 	.word	0x00000000
        /*0010*/ 	.short	0x0003
        /*0012*/ 	.short	0x0018
        /*0014*/ 	.byte	0x00, 0xf0, 0x11, 0x00


	//----- nvinfo : EIATTR_KPARAM_INFO
	.align		4
.L_11:
        /*0018*/ 	.byte	0x04, 0x17
        /*001a*/ 	.short	(.L_13 - .L_12)
.L_12:
        /*001c*/ 	.word	0x00000000
        /*0020*/ 	.short	0x0002
        /*0022*/ 	.short	0x0010
        /*0024*/ 	.byte	0x00, 0xf4, 0x21, 0x00


	//----- nvinfo : EIATTR_KPARAM_INFO
	.align		4
.L_13:
        /*0028*/ 	.byte	0x04, 0x17
        /*002a*/ 	.short	(.L_15 - .L_14)
.L_14:
        /*002c*/ 	.word	0x00000000
        /*0030*/ 	.short	0x0001
        /*0032*/ 	.short	0x0008
        /*0034*/ 	.byte	0x00, 0xf4, 0x21, 0x00


	//----- nvinfo : EIATTR_KPARAM_INFO
	.align		4
.L_15:
        /*0038*/ 	.byte	0x04, 0x17
        /*003a*/ 	.short	(.L_17 - .L_16)
.L_16:
        /*003c*/ 	.word	0x00000000
        /*0040*/ 	.short	0x0000
        /*0042*/ 	.short	0x0000
        /*0044*/ 	.byte	0x00, 0xf4, 0x21, 0x00


	//----- nvinfo : EIATTR_SPARSE_MMA_MASK
	.align		4
.L_17:
        /*0048*/ 	.byte	0x03, 0x50
        /*004a*/ 	.short	0x0000


	//----- nvinfo : EIATTR_MAXREG_COUNT
	.align		4
        /*004c*/ 	.byte	0x03, 0x1b
        /*004e*/ 	.short	0x00ff


	//----- nvinfo : EIATTR_EXIT_INSTR_OFFSETS
	.align		4
        /*0050*/ 	.byte	0x04, 0x1c
        /*0052*/ 	.short	(.L_19 - .L_18)


	//   ....[0]....
.L_18:
        /*0054*/ 	.word	0x00000360


	//   ....[1]....
        /*0058*/ 	.word	0x00000380


	//----- nvinfo : EIATTR_REQNTID
	.align		4
.L_19:
        /*005c*/ 	.byte	0x04, 0x10
        /*005e*/ 	.short	(.L_21 - .L_20)
.L_20:
        /*0060*/ 	.word	0x00000020
        /*0064*/ 	.word	0x00000001
        /*0068*/ 	.word	0x00000001


	//----- nvinfo : EIATTR_CBANK_PARAM_SIZE
	.align		4
.L_21:
        /*006c*/ 	.byte	0x03, 0x19
        /*006e*/ 	.short	0x001c


	//----- nvinfo : EIATTR_PARAM_CBANK
	.align		4
        /*0070*/ 	.byte	0x04, 0x0a
        /*0072*/ 	.short	(.L_23 - .L_22)
	.align		4
.L_22:
        /*0074*/ 	.word	index@(.nv.constant0.triton_poi_fused_mul_sum_0)
        /*0078*/ 	.short	0x0210
        /*007a*/ 	.short	0x001c


	//----- nvinfo : EIATTR_SW_WAR
	.align		4
.L_23:
        /*007c*/ 	.byte	0x04, 0x36
        /*007e*/ 	.short	(.L_25 - .L_24)
.L_24:
        /*0080*/ 	.word	0x00000008
.L_25:


//--------------------- .nv.callgraph             --------------------------
	.section	.nv.callgraph,"",@"SHT_CUDA_CALLGRAPH"
	.align	4
	.sectionentsize	8
	.align		4
        /*0000*/ 	.word	0x00000000
	.align		4
        /*0004*/ 	.word	0xffffffff
	.align		4
        /*0008*/ 	.word	0x00000000
	.align		4
        /*000c*/ 	.word	0xfffffffe
	.align		4
        /*0010*/ 	.word	0x00000000
	.align		4
        /*0014*/ 	.word	0xfffffffd
	.align		4
        /*0018*/ 	.word	0x00000000
	.align		4
        /*001c*/ 	.word	0xfffffffc


//--------------------- .text.triton_poi_fused_mul_sum_0 --------------------------
	.section	.text.triton_poi_fused_mul_sum_0,"ax",@progbits
	.align	128
        .global         triton_poi_fused_mul_sum_0
        .type           triton_poi_fused_mul_sum_0,@function
        .size           triton_poi_fused_mul_sum_0,(.L_x_1 - triton_poi_fused_mul_sum_0)
        .other          triton_poi_fused_mul_sum_0,@"STO_CUDA_ENTRY STV_DEFAULT"
triton_poi_fused_mul_sum_0:
.text.triton_poi_fused_mul_sum_0:
[----:B------:R-:W0:Y:S02]  /*0000*/  LDC R1, c[0x0][0x28] ;  /* 0x00000a00ff017b82 */ /* 0x000e240000000800 */
[----:B------:R-:W1:Y:S01]  /*0010*/  S2R R0, SR_TID.X ;  /* 0x0000000000007919 */ /* 0x000e620000002100 */
[----:B------:R-:W2:Y:S01]  /*0020*/  LDC.64 R4, c[0x0][0x218] ;  /* 0x00008600ff047b82 */ /* 0x000ea20000000a00 */
[----:B------:R-:W-:Y:S02]  /*0030*/  CS2R R12, SRZ ;  /* 0x00000000000c7805 */ /* 0x000fe4000001ff00 */
[----:B------:R-:W-:Y:S01]  /*0040*/  CS2R R14, SRZ ;  /* 0x00000000000e7805 */ /* 0x000fe2000001ff00 */
[----:B------:R-:W3:Y:S01]  /*0050*/  S2R R9, SR_CTAID.X ;  /* 0x0000000000097919 */ /* 0x000ee20000002500 */
[----:B------:R-:W-:Y:S01]  /*0060*/  CS2R R16, SRZ ;  /* 0x0000000000107805 */ /* 0x000fe2000001ff00 */
[----:B------:R-:W-:Y:S01]  /*0070*/  ULDC.64 UR4, c[0x0][0x208] ;  /* 0x0000820000047ab9 */ /* 0x000fe20000000a00 */
[----:B------:R-:W-:Y:S01]  /*0080*/  IMAD.MOV.U32 R8, RZ, RZ, RZ ;  /* 0x000000ffff087224 */ /* 0x000fe200078e00ff */
[----:B------:R-:W-:Y:S01]  /*0090*/  CS2R R18, SRZ ;  /* 0x0000000000127805 */ /* 0x000fe2000001ff00 */
[----:B------:R-:W4:Y:S01]  /*00a0*/  LDC.64 R2, c[0x0][0x210] ;  /* 0x00008400ff027b82 */ /* 0x000f220000000a00 */
[----:B------:R-:W-:Y:S01]  /*00b0*/  CS2R R20, SRZ ;  /* 0x0000000000147805 */ /* 0x000fe2000001ff00 */
[----:B------:R-:W-:Y:S01]  /*00c0*/  HFMA2.MMA R25, -RZ, RZ, 0, 0 ;  /* 0x00000000ff197435 */ /* 0x000fe200000001ff */
[----:B------:R-:W-:Y:S01]  /*00d0*/  MOV R23, RZ ;  /* 0x000000ff00177202 */ /* 0x000fe20000000f00 */
[----:B-1----:R-:W-:Y:S01]  /*00e0*/  IMAD.SHL.U32 R0, R0, 0x2, RZ ;  /* 0x0000000200007824 */ /* 0x002fe200078e00ff */
[----:B---3--:R-:W-:-:S04]  /*00f0*/  SHF.R.S32.HI R6, RZ, 0x19, R9 ;  /* 0x00000019ff067819 */ /* 0x008fc80000011409 */
[----:B------:R-:W-:-:S05]  /*0100*/  LOP3.LUT R0, R0, 0x3e, RZ, 0xc0, !PT ;  /* 0x0000003e00007812 */ /* 0x000fca00078ec0ff */
[----:B------:R-:W-:Y:S01]  /*0110*/  IMAD R9, R9, 0x40, R0 ;  /* 0x0000004009097824 */ /* 0x000fe200078e0200 */
[----:B------:R-:W-:-:S04]  /*0120*/  SGXT R0, R6, 0x1 ;  /* 0x000000010600781a */ /* 0x000fc80000000200 */
[----:B------:R-:W-:Y:S02]  /*0130*/  LEA.HI R0, R0, R9, RZ, 0x4 ;  /* 0x0000000900007211 */ /* 0x000fe400078f20ff */
[C---:B------:R-:W-:Y:S02]  /*0140*/  ISETP.GE.AND P0, PT, R9.reuse, 0x40, PT ;  /* 0x000000400900780c */ /* 0x040fe40003f06270 */
[----:B------:R-:W-:Y:S02]  /*0150*/  SHF.R.S32.HI R0, RZ, 0x4, R0 ;  /* 0x00000004ff007819 */ /* 0x000fe40000011400 */
[----:B------:R-:W-:-:S03]  /*0160*/  SHF.L.U32 R11, R9, 0x2, RZ ;  /* 0x00000002090b7819 */ /* 0x000fc600000006ff */
[----:B------:R-:W-:Y:S01]  /*0170*/  IMAD.SHL.U32 R7, R0, 0x4, RZ ;  /* 0x0000000400077824 */ /* 0x000fe200078e00ff */
[----:B------:R-:W-:Y:S01]  /*0180*/  HFMA2.MMA R0, -RZ, RZ, 0, 0 ;  /* 0x00000000ff007435 */ /* 0x000fe200000001ff */
[----:B--2---:R-:W-:Y:S01]  /*0190*/  IMAD.WIDE R4, R11, 0x4, R4 ;  /* 0x000000040b047825 */ /* 0x004fe200078e0204 */
[----:B------:R-:W-:-:S03]  /*01a0*/  CS2R R10, SRZ ;  /* 0x00000000000a7805 */ /* 0x000fc6000001ff00 */
[----:B----4-:R-:W-:Y:S01]  /*01b0*/  IMAD.WIDE R2, R7, 0x4, R2 ;  /* 0x0000000407027825 */ /* 0x010fe200078e0202 */
[----:B------:R-:W2:Y:S01]  /*01c0*/  @!P0 LDG.E.EL R15, desc[UR4][R4.64+0x4] ;  /* 0x00000404040f8981 */ /* 0x000ea2000c2e1900 */
[----:B------:R-:W1:Y:S03]  /*01d0*/  LDC.64 R6, c[0x0][0x220] ;  /* 0x00008800ff067b82 */ /* 0x000e660000000a00 */
[----:B------:R-:W3:Y:S04]  /*01e0*/  @!P0 LDG.E.EL R17, desc[UR4][R4.64+0x14] ;  /* 0x0000140404118981 */ /* 0x000ee8000c2e1900 */
[----:B------:R-:W2:Y:S04]  /*01f0*/  @!P0 LDG.E.EL R10, desc[UR4][R2.64+0x4] ;  /* 0x00000404020a8981 */ /* 0x000ea8000c2e1900 */
[----:B------:R-:W3:Y:S04]  /*0200*/  @!P0 LDG.E.EL R12, desc[UR4][R2.64+0x4] ;  /* 0x00000404020c8981 */ /* 0x000ee8000c2e1900 */
[----:B------:R-:W4:Y:S04]  /*0210*/  @!P0 LDG.E.EL R11, desc[UR4][R4.64] ;  /* 0x00000004040b8981 */ /* 0x000f28000c2e1900 */
[----:B------:R-:W5:Y:S04]  /*0220*/  @!P0 LDG.E.EL R13, desc[UR4][R4.64+0x10] ;  /* 0x00001004040d8981 */ /* 0x000f68000c2e1900 */
[----:B------:R-:W4:Y:S04]  /*0230*/  @!P0 LDG.E.EL R0, desc[UR4][R2.64] ;  /* 0x0000000402008981 */ /* 0x000f28000c2e1900 */
[----:B------:R-:W5:Y:S04]  /*0240*/  @!P0 LDG.E.EL R8, desc[UR4][R2.64] ;  /* 0x0000000402088981 */ /* 0x000f68000c2e1900 */
[----:B------:R-:W5:Y:S04]  /*0250*/  @!P0 LDG.E.EL R19, desc[UR4][R4.64+0x8] ;  /* 0x0000080404138981 */ /* 0x000f68000c2e1900 */
[----:B------:R-:W5:Y:S04]  /*0260*/  @!P0 LDG.E.EL R21, desc[UR4][R4.64+0x18] ;  /* 0x0000180404158981 */ /* 0x000f68000c2e1900 */
[----:B------:R-:W5:Y:S04]  /*0270*/  @!P0 LDG.E.EL R14, desc[UR4][R2.64+0x8] ;  /* 0x00000804020e8981 */ /* 0x000f68000c2e1900 */
[----:B------:R-:W5:Y:S04]  /*0280*/  @!P0 LDG.E.EL R16, desc[UR4][R2.64+0x8] ;  /* 0x0000080402108981 */ /* 0x000f68000c2e1900 */
[----:B------:R-:W5:Y:S04]  /*0290*/  @!P0 LDG.E.EL R18, desc[UR4][R2.64+0xc] ;  /* 0x00000c0402128981 */ /* 0x000f68000c2e1900 */
[----:B------:R-:W5:Y:S04]  /*02a0*/  @!P0 LDG.E.EL R20, desc[UR4][R2.64+0xc] ;  /* 0x00000c0402148981 */ /* 0x000f68000c2e1900 */
[----:B------:R-:W5:Y:S04]  /*02b0*/  @!P0 LDG.E.EL R23, desc[UR4][R4.64+0xc] ;  /* 0x00000c0404178981 */ /* 0x000f68000c2e1900 */
[----:B------:R-:W5:Y:S01]  /*02c0*/  @!P0 LDG.E.EL R25, desc[UR4][R4.64+0x1c] ;  /* 0x00001c0404198981 */ /* 0x000f62000c2e1900 */
[----:B-1----:R-:W-:-:S04]  /*02d0*/  IMAD.WIDE R6, R9, 0x4, R6 ;  /* 0x0000000409067825 */ /* 0x002fc800078e0206 */
[----:B--2---:R-:W-:Y:S01]  /*02e0*/  FMUL R10, R15, R10 ;  /* 0x0000000a0f0a7220 */ /* 0x004fe20000400000 */
[----:B---3--:R-:W-:-:S03]  /*02f0*/  FMUL R12, R17, R12 ;  /* 0x0000000c110c7220 */ /* 0x008fc60000400000 */
[----:B----4-:R-:W-:Y:S01]  /*0300*/  FFMA R0, R11, R0, R10 ;  /* 0x000000000b007223 */ /* 0x010fe2000000000a */
[----:B-----5:R-:W-:-:S03]  /*0310*/  FFMA R8, R13, R8, R12 ;  /* 0x000000080d087223 */ /* 0x020fc6000000000c */
[----:B------:R-:W-:Y:S01]  /*0320*/  FFMA R0, R19, R14, R0 ;  /* 0x0000000e13007223 */ /* 0x000fe20000000000 */
[----:B------:R-:W-:-:S03]  /*0330*/  FFMA R8, R21, R16, R8 ;  /* 0x0000001015087223 */ /* 0x000fc60000000008 */
[----:B------:R-:W-:Y:S01]  /*0340*/  FFMA R18, R23, R18, R0 ;  /* 0x0000001217127223 */ /* 0x000fe20000000000 */
[----:B------:R-:W-:Y:S01]  /*0350*/  FFMA R19, R25, R20, R8 ;  /* 0x0000001419137223 */ /* 0x000fe20000000008 */
[----:B------:R-:W-:Y:S06]  /*0360*/  @P0 EXIT ;  /* 0x000000000000094d */ /* 0x000fec0003800000 */
[----:B------:R-:W-:Y:S01]  /*0370*/  STG.E.64 desc[UR4][R6.64], R18 ;  /* 0x0000001206007986 */ /* 0x000fe2000c101b04 */
[----:B------:R-:W-:Y:S05]  /*0380*/  EXIT ;  /* 0x000000000000794d */ /* 0x000fea0003800000 */
.L_x_0:
[----:B------:R-:W-:-:S00]  /*0390*/  BRA `(.L_x_0) ;  /* 0xfffffffc00fc7947 */ /* 0x000fc0000383ffff */
[----:B------:R-:W-:-:S00]  /*03a0*/  NOP ;  /* 0x0000000000007918 */ /* 0x000fc00000000000 */
        /* <DEDUP_REMOVED lines=13> */
.L_x_1:


//--------------------- .nv.constant0.triton_poi_fused_mul_sum_0 --------------------------
	.section	.nv.constant0.triton_poi_fused_mul_sum_0,"a",@progbits
	.sectionflags	@""
	.align	4
.nv.constant0.triton_poi_fused_mul_sum_0:
	.zero		556
